	.headerflags	@"EF_CUDA_TEXMODE_UNIFIED EF_CUDA_64BIT_ADDRESS EF_CUDA_ACCELERATORS EF_CUDA_SM90 EF_CUDA_VIRTUAL_SM(EF_CUDA_SM90)"
	.elftype	@"ET_EXEC"


//--------------------- .nv.info                  --------------------------
	.section	.nv.info,"",@"SHT_CUDA_INFO"
	.align	4


	//----- nvinfo : EIATTR_REGCOUNT
	.align		4
        /*0000*/ 	.byte	0x04, 0x2f
        /*0002*/ 	.short	(.L_2 - .L_1)
	.align		4
.L_1:
        /*0004*/ 	.word	index@(triton_poi_fused__log_softmax_1)
        /*0008*/ 	.word	0x0000000f


	//----- nvinfo : EIATTR_MIN_STACK_SIZE
	.align		4
.L_2:
        /*000c*/ 	.byte	0x04, 0x12
        /*000e*/ 	.short	(.L_4 - .L_3)
	.align		4
.L_3:
        /*0010*/ 	.word	index@(triton_poi_fused__log_softmax_1)
        /*0014*/ 	.word	0x00000000


	//----- nvinfo : EIATTR_FRAME_SIZE
	.align		4
.L_4:
        /*0018*/ 	.byte	0x04, 0x11
        /*001a*/ 	.short	(.L_6 - .L_5)
	.align		4
.L_5:
        /*001c*/ 	.word	index@(triton_poi_fused__log_softmax_1)
        /*0020*/ 	.word	0x00000000


	//----- nvinfo : EIATTR_MIN_STACK_SIZE
	.align		4
.L_6:
        /*0024*/ 	.byte	0x04, 0x12
        /*0026*/ 	.short	(.L_8 - .L_7)
	.align		4
.L_7:
        /*0028*/ 	.word	index@(triton_poi_fused__log_softmax_1)
        /*002c*/ 	.word	0x00000000
.L_8:


//--------------------- .nv.info.triton_poi_fused__log_softmax_1 --------------------------
	.section	.nv.info.triton_poi_fused__log_softmax_1,"",@"SHT_CUDA_INFO"
	.sectionflags	@""
	.align	4


	//----- nvinfo : EIATTR_CUDA_API_VERSION
	.align		4
        /*0000*/ 	.byte	0x04, 0x37
        /*0002*/ 	.short	(.L_10 - .L_9)
.L_9:
        /*0004*/ 	.word	0x0000007c


	//----- nvinfo : EIATTR_KPARAM_INFO
	.align		4
.L_10:
        /*0008*/ 	.byte	0x04, 0x17
        /*000a*/ 	.short	(.L_12 - .L_11)
.L_11:
        /*000c*/ 	.word	0x00000000
        /*0010*/ 	.short	0x0002
        /*0012*/ 	.short	0x0010
        /*0014*/ 	.byte	0x00, 0xf0, 0x11, 0x00


	//----- nvinfo : EIATTR_KPARAM_INFO
	.align		4
.L_12:
        /*0018*/ 	.byte	0x04, 0x17
        /*001a*/ 	.short	(.L_14 - .L_13)
.L_13:
        /*001c*/ 	.word	0x00000000
        /*0020*/ 	.short	0x0001
        /*0022*/ 	.short	0x0008
        /*0024*/ 	.byte	0x00, 0xf4, 0x21, 0x00


	//----- nvinfo : EIATTR_KPARAM_INFO
	.align		4
.L_14:
        /*0028*/ 	.byte	0x04, 0x17
        /*002a*/ 	.short	(.L_16 - .L_15)
.L_15:
        /*002c*/ 	.word	0x00000000
        /*0030*/ 	.short	0x0000
        /*0032*/ 	.short	0x0000
        /*0034*/ 	.byte	0x00, 0xf4, 0x21, 0x00


	//----- nvinfo : EIATTR_SPARSE_MMA_MASK
	.align		4
.L_16:
        /*0038*/ 	.byte	0x03, 0x50
        /*003a*/ 	.short	0x0000


	//----- nvinfo : EIATTR_MAXREG_COUNT
	.align		4
        /*003c*/ 	.byte	0x03, 0x1b
        /*003e*/ 	.short	0x00ff


	//----- nvinfo : EIATTR_EXIT_INSTR_OFFSETS
	.align		4
        /*0040*/ 	.byte	0x04, 0x1c
        /*0042*/ 	.short	(.L_18 - .L_17)


	//   ....[0]....
.L_17:
        /*0044*/ 	.word	0x000004f0


	//   ....[1]....
        /*0048*/ 	.word	0x00000510


	//----- nvinfo : EIATTR_REQNTID
	.align		4
.L_18:
        /*004c*/ 	.byte	0x04, 0x10
        /*004e*/ 	.short	(.L_20 - .L_19)
.L_19:
        /*0050*/ 	.word	0x00000020
        /*0054*/ 	.word	0x00000001
        /*0058*/ 	.word	0x00000001


	//----- nvinfo : EIATTR_CBANK_PARAM_SIZE
	.align		4
.L_20:
        /*005c*/ 	.byte	0x03, 0x19
        /*005e*/ 	.short	0x0014


	//----- nvinfo : EIATTR_PARAM_CBANK
	.align		4
        /*0060*/ 	.byte	0x04, 0x0a
        /*0062*/ 	.short	(.L_22 - .L_21)
	.align		4
.L_21:
        /*0064*/ 	.word	index@(.nv.constant0.triton_poi_fused__log_softmax_1)
        /*0068*/ 	.short	0x0210
        /*006a*/ 	.short	0x0014


	//----- nvinfo : EIATTR_SW_WAR
	.align		4
.L_22:
        /*006c*/ 	.byte	0x04, 0x36
        /*006e*/ 	.short	(.L_24 - .L_23)
.L_23:
        /*0070*/ 	.word	0x00000008
.L_24:


//--------------------- .nv.callgraph             --------------------------
	.section	.nv.callgraph,"",@"SHT_CUDA_CALLGRAPH"
	.align	4
	.sectionentsize	8
	.align		4
        /*0000*/ 	.word	0x00000000
	.align		4
        /*0004*/ 	.word	0xffffffff
	.align		4
        /*0008*/ 	.word	0x00000000
	.align		4
        /*000c*/ 	.word	0xfffffffe
	.align		4
        /*0010*/ 	.word	0x00000000
	.align		4
        /*0014*/ 	.word	0xfffffffd
	.align		4
        /*0018*/ 	.word	0x00000000
	.align		4
        /*001c*/ 	.word	0xfffffffc


//--------------------- .nv.constant4             --------------------------
	.section	.nv.constant4,"a",@progbits
	.align	8
	.align		8
.nv.constant4:
        /*0000*/ 	.dword	_$_str


//--------------------- .text.triton_poi_fused__log_softmax_1 --------------------------
	.section	.text.triton_poi_fused__log_softmax_1,"ax",@progbits
	.align	128
        .global         triton_poi_fused__log_softmax_1
        .type           triton_poi_fused__log_softmax_1,@function
        .size           triton_poi_fused__log_softmax_1,(.L_x_1 - triton_poi_fused__log_softmax_1)
        .other          triton_poi_fused__log_softmax_1,@"STO_CUDA_ENTRY STV_DEFAULT"
triton_poi_fused__log_softmax_1:
.text.triton_poi_fused__log_softmax_1:
[----:B------:R-:W0:Y:S01]  /*0000*/  LDC R1, c[0x0][0x28] ;  /* 0x00000a00ff017b82 */ /* 0x000e220000000800 */
[----:B------:R-:W1:Y:S07]  /*0010*/  S2R R11, SR_TID.X ;  /* 0x00000000000b7919 */ /* 0x000e6e0000002100 */
[----:B------:R-:W2:Y:S01]  /*0020*/  LDC.64 R2, c[0x0][0x210] ;  /* 0x00008400ff027b82 */ /* 0x000ea20000000a00 */
[----:B------:R-:W-:Y:S01]  /*0030*/  HFMA2.MMA R6, -RZ, RZ, 0, 0 ;  /* 0x00000000ff067435 */ /* 0x000fe200000001ff */
[----:B------:R-:W3:Y:S01]  /*0040*/  S2R R7, SR_CTAID.X ;  /* 0x0000000000077919 */ /* 0x000ee20000002500 */
[----:B------:R-:W-:Y:S01]  /*0050*/  CS2R R8, SRZ ;  /* 0x0000000000087805 */ /* 0x000fe2000001ff00 */
[----:B------:R-:W-:Y:S01]  /*0060*/  ULDC.64 UR4, c[0x0][0x208] ;  /* 0x0000820000047ab9 */ /* 0x000fe20000000a00 */
[----:B------:R-:W-:Y:S01]  /*0070*/  MOV R10, RZ ;  /* 0x000000ff000a7202 */ /* 0x000fe20000000f00 */
[----:B------:R-:W-:Y:S01]  /*0080*/  ULDC.64 UR6, c[0x0][0x218] ;  /* 0x0000860000067ab9 */ /* 0x000fe20000000a00 */
[----:B-1----:R-:W-:-:S02]  /*0090*/  LOP3.LUT R0, R11, 0xf, RZ, 0xc0, !PT ;  /* 0x0000000f0b007812 */ /* 0x002fc400078ec0ff */
[----:B---3--:R-:W-:Y:S02]  /*00a0*/  SHF.R.S32.HI R4, RZ, 0x1b, R7 ;  /* 0x0000001bff047819 */ /* 0x008fe40000011407 */
[----:B------:R-:W-:Y:S02]  /*00b0*/  LEA R7, R7, R0, 0x4 ;  /* 0x0000000007077211 */ /* 0x000fe400078e20ff */
[----:B------:R-:W-:Y:S02]  /*00c0*/  SGXT R0, R4, 0x1 ;  /* 0x000000010400781a */ /* 0x000fe40000000200 */
[----:B------:R-:W-:Y:S02]  /*00d0*/  ISETP.GE.AND P0, PT, R7, 0x10, PT ;  /* 0x000000100700780c */ /* 0x000fe40003f06270 */
[----:B------:R-:W-:-:S04]  /*00e0*/  LEA.HI R0, R0, R7, RZ, 0x2 ;  /* 0x0000000700007211 */ /* 0x000fc800078f10ff */
[----:B------:R-:W-:-:S05]  /*00f0*/  LOP3.LUT R5, R0, 0xfffffffc, RZ, 0xc0, !PT ;  /* 0xfffffffc00057812 */ /* 0x000fca00078ec0ff */
[----:B--2---:R-:W-:-:S05]  /*0100*/  IMAD.WIDE R4, R5, 0x4, R2 ;  /* 0x0000000405047825 */ /* 0x004fca00078e0202 */
[----:B------:R-:W2:Y:S04]  /*0110*/  @!P0 LDG.E.EL R6, desc[UR4][R4.64] ;  /* 0x0000000404068981 */ /* 0x000ea8000c2e1900 */
[----:B------:R-:W3:Y:S04]  /*0120*/  @!P0 LDG.E.EL R8, desc[UR4][R4.64+0x4] ;  /* 0x0000040404088981 */ /* 0x000ee8000c2e1900 */
[----:B------:R-:W4:Y:S04]  /*0130*/  @!P0 LDG.E.EL R9, desc[UR4][R4.64+0x8] ;  /* 0x0000080404098981 */ /* 0x000f28000c2e1900 */
[----:B------:R1:W5:Y:S01]  /*0140*/  @!P0 LDG.E.EL R10, desc[UR4][R4.64+0xc] ;  /* 0x00000c04040a8981 */ /* 0x000362000c2e1900 */
[----:B------:R-:W-:Y:S01]  /*0150*/  HFMA2.MMA R0, -RZ, RZ, 0, 0 ;  /* 0x00000000ff007435 */ /* 0x000fe200000001ff */
[----:B------:R-:W-:-:S09]  /*0160*/  IMAD.WIDE R2, R7, 0x4, R2 ;  /* 0x0000000407027825 */ /* 0x000fd200078e0202 */
[----:B------:R2:W5:Y:S01]  /*0170*/  @!P0 LDG.E R0, desc[UR4][R2.64] ;  /* 0x0000000402008981 */ /* 0x000562000c1e1900 */
[----:B-1----:R-:W-:Y:S01]  /*0180*/  MOV R5, 0x3e055027 ;  /* 0x3e05502700057802 */ /* 0x002fe20000000f00 */
[----:B--2---:R-:W-:Y:S01]  /*0190*/  FMUL R6, R6, 1.4426950216293334961 ;  /* 0x3fb8aa3b06067820 */ /* 0x004fe20000400000 */
[----:B---3--:R-:W-:-:S04]  /*01a0*/  FMUL R8, R8, 1.4426950216293334961 ;  /* 0x3fb8aa3b08087820 */ /* 0x008fc80000400000 */
[----:B------:R-:W-:Y:S01]  /*01b0*/  FSETP.GEU.AND P0, PT, R6, -126, PT ;  /* 0xc2fc00000600780b */ /* 0x000fe20003f0e000 */
[----:B----4-:R-:W-:Y:S01]  /*01c0*/  FMUL R9, R9, 1.4426950216293334961 ;  /* 0x3fb8aa3b09097820 */ /* 0x010fe20000400000 */
[----:B------:R-:W-:Y:S01]  /*01d0*/  FSETP.GEU.AND P1, PT, R8, -126, PT ;  /* 0xc2fc00000800780b */ /* 0x000fe20003f2e000 */
[----:B-----5:R-:W-:-:S03]  /*01e0*/  FMUL R10, R10, 1.4426950216293334961 ;  /* 0x3fb8aa3b0a0a7820 */ /* 0x020fc60000400000 */
[----:B------:R-:W-:Y:S02]  /*01f0*/  FSETP.GEU.AND P2, PT, R9, -126, PT ;  /* 0xc2fc00000900780b */ /* 0x000fe40003f4e000 */
[----:B------:R-:W-:-:S05]  /*0200*/  FSETP.GEU.AND P3, PT, R10, -126, PT ;  /* 0xc2fc00000a00780b */ /* 0x000fca0003f6e000 */
[----:B------:R-:W-:Y:S02]  /*0210*/  @!P0 FMUL R6, R6, 0.5 ;  /* 0x3f00000006068820 */ /* 0x000fe40000400000 */
[----:B------:R-:W-:Y:S02]  /*0220*/  @!P1 FMUL R8, R8, 0.5 ;  /* 0x3f00000008089820 */ /* 0x000fe40000400000 */
[----:B------:R-:W1:Y:S02]  /*0230*/  MUFU.EX2 R4, R6 ;  /* 0x0000000600047308 */ /* 0x000e640000000800 */
[----:B------:R-:W-:Y:S02]  /*0240*/  @!P2 FMUL R9, R9, 0.5 ;  /* 0x3f0000000909a820 */ /* 0x000fe40000400000 */
[----:B------:R-:W-:-:S04]  /*0250*/  @!P3 FMUL R10, R10, 0.5 ;  /* 0x3f0000000a0ab820 */ /* 0x000fc80000400000 */
[----:B0-----:R-:W0:Y:S01]  /*0260*/  MUFU.EX2 R3, R8 ;  /* 0x0000000800037308 */ /* 0x001e220000000800 */
[----:B-1----:R-:W-:-:S07]  /*0270*/  @!P0 FMUL R4, R4, R4 ;  /* 0x0000000404048220 */ /* 0x002fce0000400000 */
[----:B------:R-:W1:Y:S01]  /*0280*/  MUFU.EX2 R2, R9 ;  /* 0x0000000900027308 */ /* 0x000e620000000800 */
[----:B0-----:R-:W-:-:S07]  /*0290*/  @!P1 FMUL R3, R3, R3 ;  /* 0x0000000303039220 */ /* 0x001fce0000400000 */
[----:B------:R-:W0:Y:S01]  /*02a0*/  MUFU.EX2 R12, R10 ;  /* 0x0000000a000c7308 */ /* 0x000e220000000800 */
[----:B------:R-:W-:Y:S01]  /*02b0*/  FADD R3, R4, R3 ;  /* 0x0000000304037221 */ /* 0x000fe20000000000 */
[----:B-1----:R-:W-:-:S04]  /*02c0*/  @!P2 FMUL R2, R2, R2 ;  /* 0x000000020202a220 */ /* 0x002fc80000400000 */
[----:B------:R-:W-:Y:S01]  /*02d0*/  FADD R3, R3, R2 ;  /* 0x0000000203037221 */ /* 0x000fe20000000000 */
[----:B0-----:R-:W-:-:S04]  /*02e0*/  @!P3 FMUL R12, R12, R12 ;  /* 0x0000000c0c0cb220 */ /* 0x001fc80000400000 */
[----:B------:R-:W-:-:S05]  /*02f0*/  FADD R3, R3, R12 ;  /* 0x0000000c03037221 */ /* 0x000fca0000000000 */
[----:B------:R-:W-:-:S13]  /*0300*/  FSETP.GEU.AND P0, PT, R3, 1.175494350822287508e-38, PT ;  /* 0x008000000300780b */ /* 0x000fda0003f0e000 */
[----:B------:R-:W-:-:S05]  /*0310*/  @!P0 FMUL R3, R3, 8388608 ;  /* 0x4b00000003038820 */ /* 0x000fca0000400000 */
[----:B------:R-:W-:Y:S02]  /*0320*/  IADD3 R2, R3, -0x3f2aaaab, RZ ;  /* 0xc0d5555503027810 */ /* 0x000fe40007ffe0ff */
[C---:B------:R-:W-:Y:S02]  /*0330*/  ISETP.GE.U32.AND P2, PT, R3.reuse, 0x7f800000, PT ;  /* 0x7f8000000300780c */ /* 0x040fe40003f46070 */
[----:B------:R-:W-:Y:S02]  /*0340*/  LOP3.LUT R4, R2, 0xff800000, RZ, 0xc0, !PT ;  /* 0xff80000002047812 */ /* 0x000fe400078ec0ff */
[----:B------:R-:W-:Y:S02]  /*0350*/  FSETP.NEU.AND P1, PT, R3, RZ, PT ;  /* 0x000000ff0300720b */ /* 0x000fe40003f2d000 */
[----:B------:R-:W-:-:S05]  /*0360*/  IADD3 R2, R3, -R4, RZ ;  /* 0x8000000403027210 */ /* 0x000fca0007ffe0ff */
[----:B------:R-:W-:Y:S01]  /*0370*/  FADD R6, R2, -1 ;  /* 0xbf80000002067421 */ /* 0x000fe20000000000 */
[----:B------:R-:W-:Y:S02]  /*0380*/  FSEL R2, RZ, -23, P0 ;  /* 0xc1b80000ff027808 */ /* 0x000fe40000000000 */
[----:B------:R-:W-:Y:S01]  /*0390*/  LOP3.LUT P0, RZ, R11, 0x10, RZ, 0xc0, !PT ;  /* 0x000000100bff7812 */ /* 0x000fe2000780c0ff */
[----:B------:R-:W-:-:S03]  /*03a0*/  FFMA.FTZ R5, R6, -R5, 0.14084610342979431152 ;  /* 0x3e1039f606057423 */ /* 0x000fc60000010805 */
[----:B------:R-:W-:Y:S01]  /*03b0*/  ISETP.LT.AND P0, PT, R7, 0x10, !P0 ;  /* 0x000000100700780c */ /* 0x000fe20004701270 */
[----:B------:R-:W-:-:S04]  /*03c0*/  FFMA.FTZ R5, R6, R5, -0.12148627638816833496 ;  /* 0xbdf8cdcc06057423 */ /* 0x000fc80000010005 */
[----:B------:R-:W-:-:S04]  /*03d0*/  FFMA.FTZ R5, R6, R5, 0.13980610668659210205 ;  /* 0x3e0f295506057423 */ /* 0x000fc80000010005 */
[----:B------:R-:W-:-:S04]  /*03e0*/  FFMA.FTZ R5, R6, R5, -0.16684235632419586182 ;  /* 0xbe2ad8b906057423 */ /* 0x000fc80000010005 */
[----:B------:R-:W-:-:S04]  /*03f0*/  FFMA.FTZ R5, R6, R5, 0.20012299716472625732 ;  /* 0x3e4ced0b06057423 */ /* 0x000fc80000010005 */
[----:B------:R-:W-:-:S04]  /*0400*/  FFMA.FTZ R5, R6, R5, -0.24999669194221496582 ;  /* 0xbe7fff2206057423 */ /* 0x000fc80000010005 */
[----:B------:R-:W-:-:S04]  /*0410*/  FFMA.FTZ R5, R6, R5, 0.33333182334899902344 ;  /* 0x3eaaaa7806057423 */ /* 0x000fc80000010005 */
[C---:B------:R-:W-:Y:S01]  /*0420*/  FFMA.FTZ R9, R6.reuse, R5, -0.5 ;  /* 0xbf00000006097423 */ /* 0x040fe20000010005 */
[----:B------:R-:W-:Y:S02]  /*0430*/  I2FP.F32.S32 R5, R4 ;  /* 0x0000000400057245 */ /* 0x000fe40000201400 */
[----:B------:R-:W-:Y:S01]  /*0440*/  @P2 MOV R4, 0x7f800000 ;  /* 0x7f80000000042802 */ /* 0x000fe20000000f00 */
[C---:B------:R-:W-:Y:S02]  /*0450*/  FMUL R9, R6.reuse, R9 ;  /* 0x0000000906097220 */ /* 0x040fe40000400000 */
[----:B------:R-:W-:Y:S02]  /*0460*/  FFMA.FTZ R2, R5, 1.1920928955078125e-07, R2 ;  /* 0x3400000005027823 */ /* 0x000fe40000010002 */
[----:B------:R-:W-:-:S04]  /*0470*/  FFMA.FTZ R9, R6, R9, R6 ;  /* 0x0000000906097223 */ /* 0x000fc80000010006 */
[----:B------:R-:W-:Y:S01]  /*0480*/  FFMA.FTZ R9, R2, 0.69314718246459960938, R9 ;  /* 0x3f31721802097823 */ /* 0x000fe20000010009 */
[----:B------:R-:W-:Y:S01]  /*0490*/  @P2 FFMA.FTZ R9, R3, R4, +INF ;  /* 0x7f80000003092423 */ /* 0x000fe20000010004 */
[----:B------:R-:W-:Y:S02]  /*04a0*/  SHF.R.S32.HI R4, RZ, 0x1f, R7 ;  /* 0x0000001fff047819 */ /* 0x000fe40000011407 */
[----:B------:R-:W-:Y:S02]  /*04b0*/  LEA R2, P2, R7, UR6, 0x2 ;  /* 0x0000000607027c11 */ /* 0x000fe4000f8410ff */
[----:B------:R-:W-:Y:S02]  /*04c0*/  FSEL R9, R9, -INF , P1 ;  /* 0xff80000009097808 */ /* 0x000fe40000800000 */
[----:B------:R-:W-:-:S03]  /*04d0*/  LEA.HI.X R3, R7, UR7, R4, 0x2, P2 ;  /* 0x0000000707037c11 */ /* 0x000fc600090f1404 */
[----:B------:R-:W-:Y:S01]  /*04e0*/  FADD R9, -R9, R0 ;  /* 0x0000000009097221 */ /* 0x000fe20000000100 */
[----:B------:R-:W-:Y:S06]  /*04f0*/  @!P0 EXIT ;  /* 0x000000000000894d */ /* 0x000fec0003800000 */
[----:B------:R-:W-:Y:S01]  /*0500*/  STG.E desc[UR4][R2.64], R9 ;  /* 0x0000000902007986 */ /* 0x000fe2000c101904 */
[----:B------:R-:W-:Y:S05]  /*0510*/  EXIT ;  /* 0x000000000000794d */ /* 0x000fea0003800000 */
.L_x_0:
[----:B------:R-:W-:-:S00]  /*0520*/  BRA `(.L_x_0) ;  /* 0xfffffffc00fc7947 */ /* 0x000fc0000383ffff */
[----:B------:R-:W-:-:S00]  /*0530*/  NOP ;  /* 0x0000000000007918 */ /* 0x000fc00000000000 */
        /* <DEDUP_REMOVED lines=12> */
.L_x_1:


//--------------------- .nv.global.init           --------------------------
	.section	.nv.global.init,"aw",@progbits
.nv.global.init:
	.type		_$_str,@object
	.size		_$_str,(.L_0 - _$_str)
_$_str:
        /*0000*/ 	.byte	0x5f, 0x5f, 0x43, 0x55, 0x44, 0x41, 0x5f, 0x46, 0x54, 0x5a, 0x00
.L_0:


//--------------------- .nv.constant0.triton_poi_fused__log_softmax_1 --------------------------
	.section	.nv.constant0.triton_poi_fused__log_softmax_1,"a",@progbits
	.sectionflags	@""
	.align	4
.nv.constant0.triton_poi_fused__log_softmax_1:
	.zero		548
